	.headerflags	@"EF_CUDA_TEXMODE_UNIFIED EF_CUDA_64BIT_ADDRESS EF_CUDA_ACCELERATORS EF_CUDA_SM90 EF_CUDA_VIRTUAL_SM(EF_CUDA_SM90)"
	.elftype	@"ET_EXEC"


//--------------------- .nv.info                  --------------------------
	.section	.nv.info,"",@"SHT_CUDA_INFO"
	.align	4


	//----- nvinfo : EIATTR_REGCOUNT
	.align		4
        /*0000*/ 	.byte	0x04, 0x2f
        /*0002*/ 	.short	(.L_3 - .L_2)
	.align		4
.L_2:
        /*0004*/ 	.word	index@(triton_poi_fused__native_batch_norm_legit_no_training_relu_11)
        /*0008*/ 	.word	0x00000012


	//----- nvinfo : EIATTR_MIN_STACK_SIZE
	.align		4
.L_3:
        /*000c*/ 	.byte	0x04, 0x12
        /*000e*/ 	.short	(.L_5 - .L_4)
	.align		4
.L_4:
        /*0010*/ 	.word	index@(triton_poi_fused__native_batch_norm_legit_no_training_relu_11)
        /*0014*/ 	.word	0x00000000


	//----- nvinfo : EIATTR_FRAME_SIZE
	.align		4
.L_5:
        /*0018*/ 	.byte	0x04, 0x11
        /*001a*/ 	.short	(.L_7 - .L_6)
	.align		4
.L_6:
        /*001c*/ 	.word	index@(triton_poi_fused__native_batch_norm_legit_no_training_relu_11)
        /*0020*/ 	.word	0x00000000


	//----- nvinfo : EIATTR_MIN_STACK_SIZE
	.align		4
.L_7:
        /*0024*/ 	.byte	0x04, 0x12
        /*0026*/ 	.short	(.L_9 - .L_8)
	.align		4
.L_8:
        /*0028*/ 	.word	index@(triton_poi_fused__native_batch_norm_legit_no_training_relu_11)
        /*002c*/ 	.word	0x00000000
.L_9:


//--------------------- .nv.info.triton_poi_fused__native_batch_norm_legit_no_training_relu_11 --------------------------
	.section	.nv.info.triton_poi_fused__native_batch_norm_legit_no_training_relu_11,"",@"SHT_CUDA_INFO"
	.sectionflags	@""
	.align	4


	//----- nvinfo : EIATTR_CUDA_API_VERSION
	.align		4
        /*0000*/ 	.byte	0x04, 0x37
        /*0002*/ 	.short	(.L_11 - .L_10)
.L_10:
        /*0004*/ 	.word	0x0000007c


	//----- nvinfo : EIATTR_KPARAM_INFO
	.align		4
.L_11:
        /*0008*/ 	.byte	0x04, 0x17
        /*000a*/ 	.short	(.L_13 - .L_12)
.L_12:
        /*000c*/ 	.word	0x00000000
        /*0010*/ 	.short	0x0006
        /*0012*/ 	.short	0x0030
        /*0014*/ 	.byte	0x00, 0xf0, 0x11, 0x00


	//----- nvinfo : EIATTR_KPARAM_INFO
	.align		4
.L_13:
        /*0018*/ 	.byte	0x04, 0x17
        /*001a*/ 	.short	(.L_15 - .L_14)
.L_14:
        /*001c*/ 	.word	0x00000000
        /*0020*/ 	.short	0x0005
        /*0022*/ 	.short	0x0028
        /*0024*/ 	.byte	0x00, 0xf4, 0x21, 0x00


	//----- nvinfo : EIATTR_KPARAM_INFO
	.align		4
.L_15:
        /*0028*/ 	.byte	0x04, 0x17
        /*002a*/ 	.short	(.L_17 - .L_16)
.L_16:
        /*002c*/ 	.word	0x00000000
        /*0030*/ 	.short	0x0004
        /*0032*/ 	.short	0x0020
        /*0034*/ 	.byte	0x00, 0xf4, 0x21, 0x00


	//----- nvinfo : EIATTR_KPARAM_INFO
	.align		4
.L_17:
        /*0038*/ 	.byte	0x04, 0x17
        /*003a*/ 	.short	(.L_19 - .L_18)
.L_18:
        /*003c*/ 	.word	0x00000000
        /*0040*/ 	.short	0x0003
        /*0042*/ 	.short	0x0018
        /*0044*/ 	.byte	0x00, 0xf4, 0x21, 0x00


	//----- nvinfo : EIATTR_KPARAM_INFO
	.align		4
.L_19:
        /*0048*/ 	.byte	0x04, 0x17
        /*004a*/ 	.short	(.L_21 - .L_20)
.L_20:
        /*004c*/ 	.word	0x00000000
        /*0050*/ 	.short	0x0002
        /*0052*/ 	.short	0x0010
        /*0054*/ 	.byte	0x00, 0xf4, 0x21, 0x00


	//----- nvinfo : EIATTR_KPARAM_INFO
	.align		4
.L_21:
        /*0058*/ 	.byte	0x04, 0x17
        /*005a*/ 	.short	(.L_23 - .L_22)
.L_22:
        /*005c*/ 	.word	0x00000000
        /*0060*/ 	.short	0x0001
        /*0062*/ 	.short	0x0008
        /*0064*/ 	.byte	0x00, 0xf4, 0x21, 0x00


	//----- nvinfo : EIATTR_KPARAM_INFO
	.align		4
.L_23:
        /*0068*/ 	.byte	0x04, 0x17
        /*006a*/ 	.short	(.L_25 - .L_24)
.L_24:
        /*006c*/ 	.word	0x00000000
        /*0070*/ 	.short	0x0000
        /*0072*/ 	.short	0x0000
        /*0074*/ 	.byte	0x00, 0xf4, 0x21, 0x00


	//----- nvinfo : EIATTR_SPARSE_MMA_MASK
	.align		4
.L_25:
        /*0078*/ 	.byte	0x03, 0x50
        /*007a*/ 	.short	0x0000


	//----- nvinfo : EIATTR_MAXREG_COUNT
	.align		4
        /*007c*/ 	.byte	0x03, 0x1b
        /*007e*/ 	.short	0x00ff


	//----- nvinfo : EIATTR_EXIT_INSTR_OFFSETS
	.align		4
        /*0080*/ 	.byte	0x04, 0x1c
        /*0082*/ 	.short	(.L_27 - .L_26)


	//   ....[0]....
.L_26:
        /*0084*/ 	.word	0x000003d0


	//----- nvinfo : EIATTR_REQNTID
	.align		4
.L_27:
        /*0088*/ 	.byte	0x04, 0x10
        /*008a*/ 	.short	(.L_29 - .L_28)
.L_28:
        /*008c*/ 	.word	0x00000100
        /*0090*/ 	.word	0x00000001
        /*0094*/ 	.word	0x00000001


	//----- nvinfo : EIATTR_CBANK_PARAM_SIZE
	.align		4
.L_29:
        /*0098*/ 	.byte	0x03, 0x19
        /*009a*/ 	.short	0x0034


	//----- nvinfo : EIATTR_PARAM_CBANK
	.align		4
        /*009c*/ 	.byte	0x04, 0x0a
        /*009e*/ 	.short	(.L_31 - .L_30)
	.align		4
.L_30:
        /*00a0*/ 	.word	index@(.nv.constant0.triton_poi_fused__native_batch_norm_legit_no_training_relu_11)
        /*00a4*/ 	.short	0x0210
        /*00a6*/ 	.short	0x0034


	//----- nvinfo : EIATTR_SW_WAR
	.align		4
.L_31:
        /*00a8*/ 	.byte	0x04, 0x36
        /*00aa*/ 	.short	(.L_33 - .L_32)
.L_32:
        /*00ac*/ 	.word	0x00000008
.L_33:


//--------------------- .nv.callgraph             --------------------------
	.section	.nv.callgraph,"",@"SHT_CUDA_CALLGRAPH"
	.align	4
	.sectionentsize	8
	.align		4
        /*0000*/ 	.word	0x00000000
	.align		4
        /*0004*/ 	.word	0xffffffff
	.align		4
        /*0008*/ 	.word	0x00000000
	.align		4
        /*000c*/ 	.word	0xfffffffe
	.align		4
        /*0010*/ 	.word	0x00000000
	.align		4
        /*0014*/ 	.word	0xfffffffd
	.align		4
        /*0018*/ 	.word	0x00000000
	.align		4
        /*001c*/ 	.word	0xfffffffc


//--------------------- .nv.constant4             --------------------------
	.section	.nv.constant4,"a",@progbits
	.align	8
	.align		8
.nv.constant4:
        /*0000*/ 	.dword	_$_str
	.align		8
        /*0008*/ 	.dword	_$_str_$_2


//--------------------- .text.triton_poi_fused__native_batch_norm_legit_no_training_relu_11 --------------------------
	.section	.text.triton_poi_fused__native_batch_norm_legit_no_training_relu_11,"ax",@progbits
	.align	128
        .global         triton_poi_fused__native_batch_norm_legit_no_training_relu_11
        .type           triton_poi_fused__native_batch_norm_legit_no_training_relu_11,@function
        .size           triton_poi_fused__native_batch_norm_legit_no_training_relu_11,(.L_x_1 - triton_poi_fused__native_batch_norm_legit_no_training_relu_11)
        .other          triton_poi_fused__native_batch_norm_legit_no_training_relu_11,@"STO_CUDA_ENTRY STV_DEFAULT"
triton_poi_fused__native_batch_norm_legit_no_training_relu_11:
.text.triton_poi_fused__native_batch_norm_legit_no_training_relu_11:
[----:B------:R-:W-:Y:S01]  /*0000*/  LDC R1, c[0x0][0x28] ;  /* 0x00000a00ff017b82 */ /* 0x000fe20000000800 */
[----:B------:R-:W1:Y:S07]  /*0010*/  S2R R0, SR_TID.X ;  /* 0x0000000000007919 */ /* 0x000e6e0000002100 */
[----:B------:R-:W2:Y:S01]  /*0020*/  LDC.64 R2, c[0x0][0x220] ;  /* 0x00008800ff027b82 */ /* 0x000ea20000000a00 */
[----:B------:R-:W-:Y:S01]  /*0030*/  ULDC.64 UR4, c[0x0][0x208] ;  /* 0x0000820000047ab9 */ /* 0x000fe20000000a00 */
[----:B------:R-:W3:Y:S06]  /*0040*/  S2R R7, SR_CTAID.X ;  /* 0x0000000000077919 */ /* 0x000eec0000002500 */
[----:B------:R-:W4:Y:S08]  /*0050*/  LDC.64 R8, c[0x0][0x228] ;  /* 0x00008a00ff087b82 */ /* 0x000f300000000a00 */
[----:B------:R-:W5:Y:S01]  /*0060*/  LDC.64 R10, c[0x0][0x230] ;  /* 0x00008c00ff0a7b82 */ /* 0x000f620000000a00 */
[----:B-1----:R-:W-:-:S02]  /*0070*/  SHF.L.U32 R0, R0, 0x1, RZ ;  /* 0x0000000100007819 */ /* 0x002fc400000006ff */
[----:B---3--:R-:W-:Y:S02]  /*0080*/  SHF.R.S32.HI R5, RZ, 0x16, R7 ;  /* 0x00000016ff057819 */ /* 0x008fe40000011407 */
[----:B------:R-:W-:Y:S02]  /*0090*/  LOP3.LUT R0, R0, 0x1fe, RZ, 0xc0, !PT ;  /* 0x000001fe00007812 */ /* 0x000fe400078ec0ff */
[----:B------:R-:W-:Y:S02]  /*00a0*/  SGXT R5, R5, 0x1 ;  /* 0x000000010505781a */ /* 0x000fe40000000200 */
[----:B------:R-:W-:Y:S02]  /*00b0*/  LEA R0, R7, R0, 0x9 ;  /* 0x0000000007007211 */ /* 0x000fe400078e48ff */
[----:B------:R-:W1:Y:S02]  /*00c0*/  LDC.64 R6, c[0x0][0x218] ;  /* 0x00008600ff067b82 */ /* 0x000e640000000a00 */
[----:B------:R-:W-:-:S04]  /*00d0*/  LEA.HI R5, R5, R0, RZ, 0xa ;  /* 0x0000000005057211 */ /* 0x000fc800078f50ff */
[----:B------:R-:W-:-:S04]  /*00e0*/  LOP3.LUT R5, R5, 0xfffffc00, RZ, 0xc0, !PT ;  /* 0xfffffc0005057812 */ /* 0x000fc800078ec0ff */
[----:B------:R-:W-:Y:S02]  /*00f0*/  IADD3 R13, R0, -R5, RZ ;  /* 0x80000005000d7210 */ /* 0x000fe40007ffe0ff */
[----:B------:R-:W3:Y:S03]  /*0100*/  LDC.64 R4, c[0x0][0x210] ;  /* 0x00008400ff047b82 */ /* 0x000ee60000000a00 */
[----:B--2---:R-:W-:-:S06]  /*0110*/  IMAD.WIDE R2, R13, 0x4, R2 ;  /* 0x000000040d027825 */ /* 0x004fcc00078e0202 */
[----:B------:R-:W2:Y:S01]  /*0120*/  LDG.E.EL.64 R2, desc[UR4][R2.64] ;  /* 0x0000000402027981 */ /* 0x000ea2000c2e1b00 */
[----:B-1----:R-:W-:-:S04]  /*0130*/  IMAD.WIDE R6, R13, 0x4, R6 ;  /* 0x000000040d067825 */ /* 0x002fc800078e0206 */
[C---:B----4-:R-:W-:Y:S02]  /*0140*/  IMAD.WIDE R8, R13.reuse, 0x4, R8 ;  /* 0x000000040d087825 */ /* 0x050fe400078e0208 */
[----:B------:R-:W4:Y:S02]  /*0150*/  LDG.E.EL.64 R6, desc[UR4][R6.64] ;  /* 0x0000000406067981 */ /* 0x000f24000c2e1b00 */
[----:B-----5:R-:W-:Y:S02]  /*0160*/  IMAD.WIDE R10, R13, 0x4, R10 ;  /* 0x000000040d0a7825 */ /* 0x020fe400078e020a */
[----:B------:R-:W5:Y:S02]  /*0170*/  LDG.E.EL.64 R8, desc[UR4][R8.64] ;  /* 0x0000000408087981 */ /* 0x000f64000c2e1b00 */
[----:B---3--:R-:W-:Y:S02]  /*0180*/  IMAD.WIDE R4, R0, 0x4, R4 ;  /* 0x0000000400047825 */ /* 0x008fe400078e0204 */
[----:B------:R-:W5:Y:S04]  /*0190*/  LDG.E.EL.64 R10, desc[UR4][R10.64] ;  /* 0x000000040a0a7981 */ /* 0x000f68000c2e1b00 */
[----:B------:R-:W4:Y:S01]  /*01a0*/  LDG.E.64 R4, desc[UR4][R4.64] ;  /* 0x0000000404047981 */ /* 0x000f22000c1e1b00 */
[----:B------:R-:W-:Y:S01]  /*01b0*/  HFMA2.MMA R14, -RZ, RZ, 1.625, 0 ;  /* 0x3e800000ff0e7435 */ /* 0x000fe200000001ff */
[----:B--2---:R-:W-:Y:S01]  /*01c0*/  FADD R2, R2, 9.9999997473787516356e-06 ;  /* 0x3727c5ac02027421 */ /* 0x004fe20000000000 */
[----:B------:R-:W-:-:S03]  /*01d0*/  FADD R3, R3, 9.9999997473787516356e-06 ;  /* 0x3727c5ac03037421 */ /* 0x000fc60000000000 */
[----:B------:R-:W1:Y:S08]  /*01e0*/  MUFU.SQRT R12, R2 ;  /* 0x00000002000c7308 */ /* 0x000e700000002000 */
[----:B------:R2:W3:Y:S01]  /*01f0*/  MUFU.SQRT R13, R3 ;  /* 0x00000003000d7308 */ /* 0x0004e20000002000 */
[C---:B-1----:R-:W-:Y:S02]  /*0200*/  FSETP.GT.AND P0, PT, R12.reuse, 8.50705917302346158658e+37, PT ;  /* 0x7e8000000c00780b */ /* 0x042fe40003f04000 */
[----:B------:R-:W-:Y:S01]  /*0210*/  FSETP.GEU.AND P2, PT, R12, 1.175494350822287508e-38, PT ;  /* 0x008000000c00780b */ /* 0x000fe20003f4e000 */
[----:B--2---:R-:W1:Y:S01]  /*0220*/  LDC.64 R2, c[0x0][0x238] ;  /* 0x00008e00ff027b82 */ /* 0x004e620000000a00 */
[----:B---3--:R-:W-:-:S02]  /*0230*/  FSETP.GT.AND P1, PT, R13, 8.50705917302346158658e+37, PT ;  /* 0x7e8000000d00780b */ /* 0x008fc40003f24000 */
[----:B------:R-:W-:-:S07]  /*0240*/  FSETP.GEU.AND P3, PT, R13, 1.175494350822287508e-38, PT ;  /* 0x008000000d00780b */ /* 0x000fce0003f6e000 */
[----:B------:R-:W-:-:S04]  /*0250*/  @P0 FMUL R12, R12, 0.25 ;  /* 0x3e8000000c0c0820 */ /* 0x000fc80000400000 */
[----:B------:R-:W-:Y:S01]  /*0260*/  @!P2 FMUL R12, R12, 16777216 ;  /* 0x4b8000000c0ca820 */ /* 0x000fe20000400000 */
[----:B------:R-:W-:-:S04]  /*0270*/  @P1 FMUL R13, R13, 0.25 ;  /* 0x3e8000000d0d1820 */ /* 0x000fc80000400000 */
[----:B------:R-:W-:Y:S01]  /*0280*/  @!P3 FMUL R13, R13, 16777216 ;  /* 0x4b8000000d0db820 */ /* 0x000fe20000400000 */
[----:B------:R-:W2:Y:S01]  /*0290*/  MUFU.RCP R12, R12 ;  /* 0x0000000c000c7308 */ /* 0x000ea20000001000 */
[----:B------:R-:W-:-:S07]  /*02a0*/  FSEL R15, R14, 1, P0 ;  /* 0x3f8000000e0f7808 */ /* 0x000fce0000000000 */
[----:B------:R-:W3:Y:S01]  /*02b0*/  MUFU.RCP R13, R13 ;  /* 0x0000000d000d7308 */ /* 0x000ee20000001000 */
[----:B------:R-:W-:Y:S01]  /*02c0*/  FSEL R14, R14, 1, P1 ;  /* 0x3f8000000e0e7808 */ /* 0x000fe20000800000 */
[----:B------:R-:W-:-:S04]  /*02d0*/  @!P2 FMUL R15, R15, 16777216 ;  /* 0x4b8000000f0fa820 */ /* 0x000fc80000400000 */
[----:B------:R-:W-:Y:S01]  /*02e0*/  @!P3 FMUL R14, R14, 16777216 ;  /* 0x4b8000000e0eb820 */ /* 0x000fe20000400000 */
[----:B----4-:R-:W-:Y:S01]  /*02f0*/  FADD R5, R5, -R7 ;  /* 0x8000000705057221 */ /* 0x010fe20000000000 */
[----:B------:R-:W-:Y:S01]  /*0300*/  FADD R4, R4, -R6 ;  /* 0x8000000604047221 */ /* 0x000fe20000000000 */
[----:B--2---:R-:W-:Y:S01]  /*0310*/  FMUL R15, R12, R15 ;  /* 0x0000000f0c0f7220 */ /* 0x004fe20000400000 */
[----:B---3--:R-:W-:-:S03]  /*0320*/  FMUL R14, R13, R14 ;  /* 0x0000000e0d0e7220 */ /* 0x008fc60000400000 */
[----:B------:R-:W-:Y:S01]  /*0330*/  FMUL R15, R4, R15 ;  /* 0x0000000f040f7220 */ /* 0x000fe20000400000 */
[----:B------:R-:W-:-:S03]  /*0340*/  FMUL R14, R5, R14 ;  /* 0x0000000e050e7220 */ /* 0x000fc60000400000 */
[----:B-----5:R-:W-:Y:S01]  /*0350*/  FFMA R8, R8, R15, R10 ;  /* 0x0000000f08087223 */ /* 0x020fe2000000000a */
[----:B------:R-:W-:-:S04]  /*0360*/  FFMA R9, R9, R14, R11 ;  /* 0x0000000e09097223 */ /* 0x000fc8000000000b */
[----:B------:R-:W-:Y:S02]  /*0370*/  FSETP.GEU.AND P0, PT, R8, RZ, PT ;  /* 0x000000ff0800720b */ /* 0x000fe40003f0e000 */
[C---:B------:R-:W-:Y:S01]  /*0380*/  FSETP.GEU.AND P1, PT, R9.reuse, RZ, PT ;  /* 0x000000ff0900720b */ /* 0x040fe20003f2e000 */
[----:B-1----:R-:W-:Y:S01]  /*0390*/  IMAD.WIDE R2, R0, 0x4, R2 ;  /* 0x0000000400027825 */ /* 0x002fe200078e0202 */
[----:B------:R-:W-:Y:S02]  /*03a0*/  FSEL R8, R8, RZ, P0 ;  /* 0x000000ff08087208 */ /* 0x000fe40000000000 */
[----:B------:R-:W-:-:S05]  /*03b0*/  FSEL R9, R9, RZ, P1 ;  /* 0x000000ff09097208 */ /* 0x000fca0000800000 */
[----:B------:R-:W-:Y:S01]  /*03c0*/  STG.E.64 desc[UR4][R2.64], R8 ;  /* 0x0000000802007986 */ /* 0x000fe2000c101b04 */
[----:B------:R-:W-:Y:S05]  /*03d0*/  EXIT ;  /* 0x000000000000794d */ /* 0x000fea0003800000 */
.L_x_0:
[----:B------:R-:W-:-:S00]  /*03e0*/  BRA `(.L_x_0) ;  /* 0xfffffffc00fc7947 */ /* 0x000fc0000383ffff */
[----:B------:R-:W-:-:S00]  /*03f0*/  NOP ;  /* 0x0000000000007918 */ /* 0x000fc00000000000 */
        /* <DEDUP_REMOVED lines=8> */
.L_x_1:


//--------------------- .nv.global.init           --------------------------
	.section	.nv.global.init,"aw",@progbits
.nv.global.init:
	.type		_$_str,@object
	.size		_$_str,(_$_str_$_2 - _$_str)
_$_str:
        /*0000*/ 	.byte	0x5f, 0x5f, 0x43, 0x55, 0x44, 0x41, 0x5f, 0x46, 0x54, 0x5a, 0x00
	.type		_$_str_$_2,@object
	.size		_$_str_$_2,(.L_1 - _$_str_$_2)
_$_str_$_2:
        /*000b*/ 	.byte	0x5f, 0x5f, 0x43, 0x55, 0x44, 0x41, 0x5f, 0x50, 0x52, 0x45, 0x43, 0x5f, 0x53, 0x51, 0x52, 0x54
        /*001b*/ 	.byte	0x00
.L_1:


//--------------------- .nv.constant0.triton_poi_fused__native_batch_norm_legit_no_training_relu_11 --------------------------
	.section	.nv.constant0.triton_poi_fused__native_batch_norm_legit_no_training_relu_11,"a",@progbits
	.sectionflags	@""
	.align	4
.nv.constant0.triton_poi_fused__native_batch_norm_legit_no_training_relu_11:
	.zero		580
